//
// Generated by NVIDIA NVVM Compiler
//
// Compiler Build ID: CL-36424714
// Cuda compilation tools, release 13.0, V13.0.88
// Based on NVVM 20.0.0
//

.version 9.0
.target sm_100
.address_size 64

	// .globl	_Z6kernelP6uchar4P6float3iii
.const .align 4 .b8 dev_avg[384];

.visible .entry _Z6kernelP6uchar4P6float3iii(
	.param .u64 .ptr .align 1 _Z6kernelP6uchar4P6float3iii_param_0,
	.param .u64 .ptr .align 1 _Z6kernelP6uchar4P6float3iii_param_1,
	.param .u32 _Z6kernelP6uchar4P6float3iii_param_2,
	.param .u32 _Z6kernelP6uchar4P6float3iii_param_3,
	.param .u32 _Z6kernelP6uchar4P6float3iii_param_4
)
{
	.reg .pred 	%p<17>;
	.reg .b16 	%rs<27>;
	.reg .b32 	%r<43>;
	.reg .b32 	%f<114>;
	.reg .b64 	%rd<15>;

	ld.param.u64 	%rd8, [_Z6kernelP6uchar4P6float3iii_param_0];
	ld.param.u64 	%rd9, [_Z6kernelP6uchar4P6float3iii_param_1];
	ld.param.u32 	%r19, [_Z6kernelP6uchar4P6float3iii_param_2];
	ld.param.u32 	%r20, [_Z6kernelP6uchar4P6float3iii_param_3];
	ld.param.u32 	%r18, [_Z6kernelP6uchar4P6float3iii_param_4];
	cvta.to.global.u64 	%rd1, %rd9;
	mov.u32 	%r1, %ntid.x;
	mov.u32 	%r21, %ctaid.x;
	mov.u32 	%r22, %tid.x;
	mad.lo.s32 	%r38, %r1, %r21, %r22;
	mul.lo.s32 	%r3, %r20, %r19;
	setp.ge.s32 	%p1, %r38, %r3;
	setp.lt.s32 	%p2, %r18, 1;
	or.pred  	%p3, %p1, %p2;
	@%p3 bra 	$L__BB0_24;
	and.b32  	%r4, %r18, 3;
	and.b32  	%r5, %r18, 2147483644;
	and.b32  	%r6, %r18, 1;
	neg.s32 	%r7, %r5;
	add.s64 	%rd2, %rd1, 24;
	mov.u32 	%r23, %nctaid.x;
	mul.lo.s32 	%r8, %r1, %r23;
	cvta.to.global.u64 	%rd3, %rd8;
$L__BB0_2:
	setp.lt.u32 	%p4, %r18, 4;
	mul.wide.s32 	%rd10, %r38, 4;
	add.s64 	%rd4, %rd3, %rd10;
	mov.f32 	%f106, 0fFF7FFFFF;
	mov.b32 	%r42, 0;
	@%p4 bra 	$L__BB0_13;
	.pragma "used_bytes_mask 7";
	ld.global.u32 	%r26, [%rd4];
	bfe.u32 	%r27, %r26, 0, 8;
	cvt.u16.u32 	%rs1, %r27;
	and.b16  	%rs2, %rs1, 255;
	bfe.u32 	%r28, %r26, 8, 8;
	cvt.u16.u32 	%rs3, %r28;
	and.b16  	%rs4, %rs3, 255;
	bfe.u32 	%r29, %r26, 16, 8;
	cvt.u16.u32 	%rs5, %r29;
	and.b16  	%rs6, %rs5, 255;
	cvt.rn.f32.u16 	%f10, %rs2;
	cvt.rn.f32.u16 	%f11, %rs4;
	cvt.rn.f32.u16 	%f12, %rs6;
	mov.f32 	%f106, 0fFF7FFFFF;
	mov.b32 	%r40, 0;
	mov.u64 	%rd14, %rd2;
	mov.u32 	%r39, %r7;
$L__BB0_4:
	.pragma "nounroll";
	ld.global.f32 	%f24, [%rd14+-24];
	sub.f32 	%f25, %f10, %f24;
	ld.global.f32 	%f26, [%rd14+-20];
	sub.f32 	%f27, %f11, %f26;
	ld.global.f32 	%f28, [%rd14+-16];
	sub.f32 	%f29, %f12, %f28;
	neg.f32 	%f30, %f25;
	mul.f32 	%f31, %f25, %f30;
	mul.f32 	%f32, %f27, %f27;
	sub.f32 	%f33, %f31, %f32;
	mul.f32 	%f34, %f29, %f29;
	sub.f32 	%f2, %f33, %f34;
	setp.leu.f32 	%p5, %f2, %f106;
	@%p5 bra 	$L__BB0_6;
	st.global.u8 	[%rd4+3], %r40;
	mov.f32 	%f106, %f2;
$L__BB0_6:
	ld.global.f32 	%f35, [%rd14+-12];
	sub.f32 	%f36, %f10, %f35;
	ld.global.f32 	%f37, [%rd14+-8];
	sub.f32 	%f38, %f11, %f37;
	ld.global.f32 	%f39, [%rd14+-4];
	sub.f32 	%f40, %f12, %f39;
	neg.f32 	%f41, %f36;
	mul.f32 	%f42, %f36, %f41;
	mul.f32 	%f43, %f38, %f38;
	sub.f32 	%f44, %f42, %f43;
	mul.f32 	%f45, %f40, %f40;
	sub.f32 	%f4, %f44, %f45;
	setp.leu.f32 	%p6, %f4, %f106;
	@%p6 bra 	$L__BB0_8;
	cvt.u16.u32 	%rs7, %r40;
	add.s16 	%rs8, %rs7, 1;
	st.global.u8 	[%rd4+3], %rs8;
	mov.f32 	%f106, %f4;
$L__BB0_8:
	ld.global.f32 	%f46, [%rd14];
	sub.f32 	%f47, %f10, %f46;
	ld.global.f32 	%f48, [%rd14+4];
	sub.f32 	%f49, %f11, %f48;
	ld.global.f32 	%f50, [%rd14+8];
	sub.f32 	%f51, %f12, %f50;
	neg.f32 	%f52, %f47;
	mul.f32 	%f53, %f47, %f52;
	mul.f32 	%f54, %f49, %f49;
	sub.f32 	%f55, %f53, %f54;
	mul.f32 	%f56, %f51, %f51;
	sub.f32 	%f6, %f55, %f56;
	setp.leu.f32 	%p7, %f6, %f106;
	@%p7 bra 	$L__BB0_10;
	cvt.u16.u32 	%rs9, %r40;
	add.s16 	%rs10, %rs9, 2;
	st.global.u8 	[%rd4+3], %rs10;
	mov.f32 	%f106, %f6;
$L__BB0_10:
	ld.global.f32 	%f57, [%rd14+12];
	sub.f32 	%f58, %f10, %f57;
	ld.global.f32 	%f59, [%rd14+16];
	sub.f32 	%f60, %f11, %f59;
	ld.global.f32 	%f61, [%rd14+20];
	sub.f32 	%f62, %f12, %f61;
	neg.f32 	%f63, %f58;
	mul.f32 	%f64, %f58, %f63;
	mul.f32 	%f65, %f60, %f60;
	sub.f32 	%f66, %f64, %f65;
	mul.f32 	%f67, %f62, %f62;
	sub.f32 	%f8, %f66, %f67;
	setp.leu.f32 	%p8, %f8, %f106;
	@%p8 bra 	$L__BB0_12;
	cvt.u16.u32 	%rs11, %r40;
	add.s16 	%rs12, %rs11, 3;
	st.global.u8 	[%rd4+3], %rs12;
	mov.f32 	%f106, %f8;
$L__BB0_12:
	add.s32 	%r40, %r40, 4;
	add.s32 	%r39, %r39, 4;
	add.s64 	%rd14, %rd14, 48;
	setp.eq.s32 	%p9, %r39, 0;
	mov.u32 	%r42, %r5;
	@%p9 bra 	$L__BB0_13;
	bra.uni 	$L__BB0_4;
$L__BB0_13:
	setp.eq.s32 	%p10, %r4, 0;
	@%p10 bra 	$L__BB0_23;
	setp.eq.s32 	%p11, %r4, 1;
	@%p11 bra 	$L__BB0_20;
	.pragma "used_bytes_mask 7";
	ld.global.u32 	%r30, [%rd4];
	bfe.u32 	%r31, %r30, 0, 8;
	cvt.u16.u32 	%rs13, %r31;
	and.b16  	%rs14, %rs13, 255;
	bfe.u32 	%r32, %r30, 8, 8;
	cvt.u16.u32 	%rs15, %r32;
	and.b16  	%rs16, %rs15, 255;
	bfe.u32 	%r33, %r30, 16, 8;
	cvt.u16.u32 	%rs17, %r33;
	and.b16  	%rs18, %rs17, 255;
	cvt.rn.f32.u16 	%f14, %rs14;
	mul.wide.u32 	%rd11, %r42, 12;
	add.s64 	%rd7, %rd1, %rd11;
	ld.global.f32 	%f68, [%rd7];
	sub.f32 	%f69, %f14, %f68;
	cvt.rn.f32.u16 	%f15, %rs16;
	ld.global.f32 	%f70, [%rd7+4];
	sub.f32 	%f71, %f15, %f70;
	cvt.rn.f32.u16 	%f16, %rs18;
	ld.global.f32 	%f72, [%rd7+8];
	sub.f32 	%f73, %f16, %f72;
	neg.f32 	%f74, %f69;
	mul.f32 	%f75, %f69, %f74;
	mul.f32 	%f76, %f71, %f71;
	sub.f32 	%f77, %f75, %f76;
	mul.f32 	%f78, %f73, %f73;
	sub.f32 	%f17, %f77, %f78;
	setp.leu.f32 	%p12, %f17, %f106;
	@%p12 bra 	$L__BB0_17;
	st.global.u8 	[%rd4+3], %r42;
	mov.f32 	%f106, %f17;
$L__BB0_17:
	ld.global.f32 	%f79, [%rd7+12];
	sub.f32 	%f80, %f14, %f79;
	ld.global.f32 	%f81, [%rd7+16];
	sub.f32 	%f82, %f15, %f81;
	ld.global.f32 	%f83, [%rd7+20];
	sub.f32 	%f84, %f16, %f83;
	neg.f32 	%f85, %f80;
	mul.f32 	%f86, %f80, %f85;
	mul.f32 	%f87, %f82, %f82;
	sub.f32 	%f88, %f86, %f87;
	mul.f32 	%f89, %f84, %f84;
	sub.f32 	%f19, %f88, %f89;
	setp.leu.f32 	%p13, %f19, %f106;
	@%p13 bra 	$L__BB0_19;
	cvt.u16.u32 	%rs19, %r42;
	add.s16 	%rs20, %rs19, 1;
	st.global.u8 	[%rd4+3], %rs20;
	mov.f32 	%f106, %f19;
$L__BB0_19:
	add.s32 	%r42, %r42, 2;
$L__BB0_20:
	setp.eq.s32 	%p14, %r6, 0;
	@%p14 bra 	$L__BB0_23;
	.pragma "used_bytes_mask 7";
	ld.global.u32 	%r34, [%rd4];
	bfe.u32 	%r35, %r34, 0, 8;
	cvt.u16.u32 	%rs21, %r35;
	and.b16  	%rs22, %rs21, 255;
	bfe.u32 	%r36, %r34, 8, 8;
	cvt.u16.u32 	%rs23, %r36;
	and.b16  	%rs24, %rs23, 255;
	bfe.u32 	%r37, %r34, 16, 8;
	cvt.u16.u32 	%rs25, %r37;
	and.b16  	%rs26, %rs25, 255;
	cvt.rn.f32.u16 	%f90, %rs22;
	mul.wide.u32 	%rd12, %r42, 12;
	add.s64 	%rd13, %rd1, %rd12;
	ld.global.f32 	%f91, [%rd13];
	sub.f32 	%f92, %f90, %f91;
	cvt.rn.f32.u16 	%f93, %rs24;
	ld.global.f32 	%f94, [%rd13+4];
	sub.f32 	%f95, %f93, %f94;
	cvt.rn.f32.u16 	%f96, %rs26;
	ld.global.f32 	%f97, [%rd13+8];
	sub.f32 	%f98, %f96, %f97;
	neg.f32 	%f99, %f92;
	mul.f32 	%f100, %f92, %f99;
	mul.f32 	%f101, %f95, %f95;
	sub.f32 	%f102, %f100, %f101;
	mul.f32 	%f103, %f98, %f98;
	sub.f32 	%f104, %f102, %f103;
	setp.leu.f32 	%p15, %f104, %f106;
	@%p15 bra 	$L__BB0_23;
	st.global.u8 	[%rd4+3], %r42;
$L__BB0_23:
	add.s32 	%r38, %r38, %r8;
	setp.lt.s32 	%p16, %r38, %r3;
	@%p16 bra 	$L__BB0_2;
$L__BB0_24:
	ret;

}


// ===== COMPILED SASS (sm_100) =====

	.target	sm_100

	.elftype	@"ET_EXEC"


//--------------------- .note.nv.tkinfo           --------------------------
	.section	.note.nv.tkinfo,"",@"SHT_NOTE"
	.sectionflags	@"SHF_NOTE_NV_TKINFO"
	.tkinfo
        /*0018*/ 	.word	0x00000002
        /*0030*/ 	.string	""
        /*0030*/ 	.string	"ptxas"
        /*0030*/ 	.string	"Cuda compilation tools, release 13.0, V13.0.88"
        /*0030*/ 	.string	"Build cuda_13.0.r13.0/compiler.36424714_0"
        /*0030*/ 	.string	"-arch sm_100 -m 64 "



//--------------------- .note.nv.cuinfo           --------------------------
	.section	.note.nv.cuinfo,"",@"SHT_NOTE"
	.sectionflags	@"SHF_NOTE_NV_CUINFO"
        /*0018*/ 	.short	0x0002
        /*001a*/ 	.short	0x0064
        /*001c*/ 	.short	0x0082
	.zero		2


//--------------------- .nv.info                  --------------------------
	.section	.nv.info,"",@"SHT_CUDA_INFO"
	.align	4


	//----- nvinfo : EIATTR_REGCOUNT
	.align		4
        /*0000*/ 	.byte	0x04, 0x2f
        /*0002*/ 	.short	(.L_2 - .L_1)
	.align		4
.L_1:
        /*0004*/ 	.word	index@(_Z6kernelP6uchar4P6float3iii)
        /*0008*/ 	.word	0x0000001a


	//----- nvinfo : EIATTR_FRAME_SIZE
	.align		4
.L_2:
        /*000c*/ 	.byte	0x04, 0x11
        /*000e*/ 	.short	(.L_4 - .L_3)
	.align		4
.L_3:
        /*0010*/ 	.word	index@(_Z6kernelP6uchar4P6float3iii)
        /*0014*/ 	.word	0x00000000


	//----- nvinfo : EIATTR_MIN_STACK_SIZE
	.align		4
.L_4:
        /*0018*/ 	.byte	0x04, 0x12
        /*001a*/ 	.short	(.L_6 - .L_5)
	.align		4
.L_5:
        /*001c*/ 	.word	index@(_Z6kernelP6uchar4P6float3iii)
        /*0020*/ 	.word	0x00000000
.L_6:


//--------------------- .nv.compat                --------------------------
	.section	.nv.compat,"",@"SHT_CUDA_COMPAT_INFO"
	.align	4
        /*0000*/ 	.byte	0x02, 0x09, 0x00, 0x00, 0x02, 0x02, 0x01, 0x00, 0x02, 0x05, 0x05, 0x00, 0x03, 0x07, 0x01, 0x01
        /*0010*/ 	.byte	0x02, 0x03, 0x00, 0x00, 0x02, 0x06, 0x01, 0x00, 0x04, 0x0b, 0x08, 0x00, 0x01, 0x00, 0x00, 0x00
        /*0020*/ 	.byte	0x00, 0x00, 0x00, 0x00


//--------------------- .nv.info._Z6kernelP6uchar4P6float3iii --------------------------
	.section	.nv.info._Z6kernelP6uchar4P6float3iii,"",@"SHT_CUDA_INFO"
	.sectionflags	@""
	.align	4


	//----- nvinfo : EIATTR_CUDA_API_VERSION
	.align		4
        /*0000*/ 	.byte	0x04, 0x37
        /*0002*/ 	.short	(.L_8 - .L_7)
.L_7:
        /*0004*/ 	.word	0x00000082


	//----- nvinfo : EIATTR_KPARAM_INFO
	.align		4
.L_8:
        /*0008*/ 	.byte	0x04, 0x17
        /*000a*/ 	.short	(.L_10 - .L_9)
.L_9:
        /*000c*/ 	.word	0x00000000
        /*0010*/ 	.short	0x0004
        /*0012*/ 	.short	0x0018
        /*0014*/ 	.byte	0x00, 0xf0, 0x11, 0x00


	//----- nvinfo : EIATTR_KPARAM_INFO
	.align		4
.L_10:
        /*0018*/ 	.byte	0x04, 0x17
        /*001a*/ 	.short	(.L_12 - .L_11)
.L_11:
        /*001c*/ 	.word	0x00000000
        /*0020*/ 	.short	0x0003
        /*0022*/ 	.short	0x0014
        /*0024*/ 	.byte	0x00, 0xf0, 0x11, 0x00


	//----- nvinfo : EIATTR_KPARAM_INFO
	.align		4
.L_12:
        /*0028*/ 	.byte	0x04, 0x17
        /*002a*/ 	.short	(.L_14 - .L_13)
.L_13:
        /*002c*/ 	.word	0x00000000
        /*0030*/ 	.short	0x0002
        /*0032*/ 	.short	0x0010
        /*0034*/ 	.byte	0x00, 0xf0, 0x11, 0x00


	//----- nvinfo : EIATTR_KPARAM_INFO
	.align		4
.L_14:
        /*0038*/ 	.byte	0x04, 0x17
        /*003a*/ 	.short	(.L_16 - .L_15)
.L_15:
        /*003c*/ 	.word	0x00000000
        /*0040*/ 	.short	0x0001
        /*0042*/ 	.short	0x0008
        /*0044*/ 	.byte	0x00, 0xf5, 0x21, 0x00


	//----- nvinfo : EIATTR_KPARAM_INFO
	.align		4
.L_16:
        /*0048*/ 	.byte	0x04, 0x17
        /*004a*/ 	.short	(.L_18 - .L_17)
.L_17:
        /*004c*/ 	.word	0x00000000
        /*0050*/ 	.short	0x0000
        /*0052*/ 	.short	0x0000
        /*0054*/ 	.byte	0x00, 0xf5, 0x21, 0x00


	//----- nvinfo : EIATTR_SPARSE_MMA_MASK
	.align		4
.L_18:
        /*0058*/ 	.byte	0x03, 0x50
        /*005a*/ 	.short	0x0000


	//----- nvinfo : EIATTR_MAXREG_COUNT
	.align		4
        /*005c*/ 	.byte	0x03, 0x1b
        /*005e*/ 	.short	0x00ff


	//----- nvinfo : EIATTR_MERCURY_ISA_VERSION
	.align		4
        /*0060*/ 	.byte	0x03, 0x5f
        /*0062*/ 	.short	0x0101


	//----- nvinfo : EIATTR_UNUSED_LOAD_BYTE_OFFSET
	.align		4
        /*0064*/ 	.byte	0x04, 0x44
        /*0066*/ 	.short	(.L_20 - .L_19)


	//   ....[0]....
.L_19:
        /*0068*/ 	.word	0x000001e0
        /*006c*/ 	.word	0x00000007


	//   ....[1]....
        /*0070*/ 	.word	0x00000a30
        /*0074*/ 	.word	0x00000007


	//   ....[2]....
        /*0078*/ 	.word	0x00000c70
        /*007c*/ 	.word	0x00000007


	//----- nvinfo : EIATTR_VRC_CTA_INIT_COUNT
	.align		4
.L_20:
        /*0080*/ 	.byte	0x02, 0x4a
	.zero		1
	.zero		1


	//----- nvinfo : EIATTR_EXIT_INSTR_OFFSETS
	.align		4
        /*0084*/ 	.byte	0x04, 0x1c
        /*0086*/ 	.short	(.L_22 - .L_21)


	//   ....[0]....
.L_21:
        /*0088*/ 	.word	0x000000a0


	//   ....[1]....
        /*008c*/ 	.word	0x00000db0


	//----- nvinfo : EIATTR_CRS_STACK_SIZE
	.align		4
.L_22:
        /*0090*/ 	.byte	0x04, 0x1e
        /*0092*/ 	.short	(.L_24 - .L_23)
.L_23:
        /*0094*/ 	.word	0x00000000


	//----- nvinfo : EIATTR_CBANK_PARAM_SIZE
	.align		4
.L_24:
        /*0098*/ 	.byte	0x03, 0x19
        /*009a*/ 	.short	0x001c


	//----- nvinfo : EIATTR_PARAM_CBANK
	.align		4
        /*009c*/ 	.byte	0x04, 0x0a
        /*009e*/ 	.short	(.L_26 - .L_25)
	.align		4
.L_25:
        /*00a0*/ 	.word	index@(.nv.constant0._Z6kernelP6uchar4P6float3iii)
        /*00a4*/ 	.short	0x0380
        /*00a6*/ 	.short	0x001c


	//----- nvinfo : EIATTR_SW_WAR
	.align		4
.L_26:
        /*00a8*/ 	.byte	0x04, 0x36
        /*00aa*/ 	.short	(.L_28 - .L_27)
.L_27:
        /*00ac*/ 	.word	0x00000008
.L_28:


//--------------------- .nv.callgraph             --------------------------
	.section	.nv.callgraph,"",@"SHT_CUDA_CALLGRAPH"
	.align	4
	.sectionentsize	8
	.align		4
        /*0000*/ 	.word	0x00000000
	.align		4
        /*0004*/ 	.word	0xffffffff
	.align		4
        /*0008*/ 	.word	0x00000000
	.align		4
        /*000c*/ 	.word	0xfffffffe
	.align		4
        /*0010*/ 	.word	0x00000000
	.align		4
        /*0014*/ 	.word	0xfffffffd
	.align		4
        /*0018*/ 	.word	0x00000000
	.align		4
        /*001c*/ 	.word	0xfffffffc


//--------------------- .nv.constant3             --------------------------
	.section	.nv.constant3,"a",@progbits
	.align	4
.nv.constant3:
	.type		dev_avg,@object
	.size		dev_avg,(.L_0 - dev_avg)
dev_avg:
	.zero		384
.L_0:


//--------------------- .text._Z6kernelP6uchar4P6float3iii --------------------------
	.section	.text._Z6kernelP6uchar4P6float3iii,"ax",@progbits
	.align	128
        .global         _Z6kernelP6uchar4P6float3iii
        .type           _Z6kernelP6uchar4P6float3iii,@function
        .size           _Z6kernelP6uchar4P6float3iii,(.L_x_6 - _Z6kernelP6uchar4P6float3iii)
        .other          _Z6kernelP6uchar4P6float3iii,@"STO_CUDA_ENTRY STV_DEFAULT"
_Z6kernelP6uchar4P6float3iii:
.text._Z6kernelP6uchar4P6float3iii:
[----:B------:R-:W-:Y:S01]  /*0000*/  LDC R1, c[0x0][0x37c] ;  /* 0x0000df00ff017b82 */ /* 0x000fe20000000800 */
[----:B------:R-:W0:Y:S07]  /*0010*/  S2R R0, SR_CTAID.X ;  /* 0x0000000000007919 */ /* 0x000e2e0000002500 */
[----:B------:R-:W1:Y:S01]  /*0020*/  LDC R6, c[0x0][0x398] ;  /* 0x0000e600ff067b82 */ /* 0x000e620000000800 */
[----:B------:R-:W2:Y:S01]  /*0030*/  LDCU.64 UR6, c[0x0][0x390] ;  /* 0x00007200ff0677ac */ /* 0x000ea20008000a00 */
[----:B------:R-:W0:Y:S01]  /*0040*/  S2R R3, SR_TID.X ;  /* 0x0000000000037919 */ /* 0x000e220000002100 */
[----:B------:R-:W0:Y:S01]  /*0050*/  LDCU UR5, c[0x0][0x360] ;  /* 0x00006c00ff0577ac */ /* 0x000e220008000800 */
[----:B--2---:R-:W-:Y:S01]  /*0060*/  UIMAD UR4, UR7, UR6, URZ ;  /* 0x00000006070472a4 */ /* 0x004fe2000f8e02ff */
[----:B-1----:R-:W-:Y:S01]  /*0070*/  ISETP.GE.AND P0, PT, R6, 0x1, PT ;  /* 0x000000010600780c */ /* 0x002fe20003f06270 */
[----:B0-----:R-:W-:-:S05]  /*0080*/  IMAD R0, R0, UR5, R3 ;  /* 0x0000000500007c24 */ /* 0x001fca000f8e0203 */
[----:B------:R-:W-:-:S13]  /*0090*/  ISETP.GE.OR P0, PT, R0, UR4, !P0 ;  /* 0x0000000400007c0c */ /* 0x000fda000c706670 */
[----:B------:R-:W-:Y:S05]  /*00a0*/  @P0 EXIT ;  /* 0x000000000000094d */ /* 0x000fea0003800000 */
[----:B------:R-:W0:Y:S01]  /*00b0*/  LDCU.64 UR8, c[0x0][0x388] ;  /* 0x00007100ff0877ac */ /* 0x000e220008000a00 */
[C---:B------:R-:W-:Y:S02]  /*00c0*/  LOP3.LUT R15, R6.reuse, 0x3, RZ, 0xc0, !PT ;  /* 0x00000003060f7812 */ /* 0x040fe400078ec0ff */
[----:B------:R-:W-:Y:S01]  /*00d0*/  LOP3.LUT R6, R6, 0x7ffffffc, RZ, 0xc0, !PT ;  /* 0x7ffffffc06067812 */ /* 0x000fe200078ec0ff */
[----:B------:R-:W1:Y:S01]  /*00e0*/  LDCU UR6, c[0x0][0x370] ;  /* 0x00006e00ff0677ac */ /* 0x000e620008000800 */
[----:B------:R-:W2:Y:S01]  /*00f0*/  LDCU.64 UR10, c[0x0][0x358] ;  /* 0x00006b00ff0a77ac */ /* 0x000ea20008000a00 */
[----:B0-----:R-:W-:-:S04]  /*0100*/  UIADD3 UR7, UP0, UPT, UR8, 0x18, URZ ;  /* 0x0000001808077890 */ /* 0x001fc8000ff1e0ff */
[----:B------:R-:W-:Y:S02]  /*0110*/  UIADD3.X UR8, UPT, UPT, URZ, UR9, URZ, UP0, !UPT ;  /* 0x00000009ff087290 */ /* 0x000fe400087fe4ff */
[----:B------:R-:W-:Y:S01]  /*0120*/  MOV R2, UR7 ;  /* 0x0000000700027c02 */ /* 0x000fe20008000f00 */
[----:B-1----:R-:W-:-:S03]  /*0130*/  UIMAD UR5, UR5, UR6, URZ ;  /* 0x00000006050572a4 */ /* 0x002fc6000f8e02ff */
[----:B--2---:R-:W-:-:S09]  /*0140*/  MOV R3, UR8 ;  /* 0x0000000800037c02 */ /* 0x004fd20008000f00 */
.L_x_4:
[----:B012---:R-:W0:Y:S01]  /*0150*/  LDC.64 R4, c[0x0][0x380] ;  /* 0x0000e000ff047b82 */ /* 0x007e220000000a00 */
[----:B------:R-:W1:Y:S01]  /*0160*/  LDCU UR6, c[0x0][0x398] ;  /* 0x00007300ff0677ac */ /* 0x000e620008000800 */
[----:B------:R-:W-:Y:S01]  /*0170*/  HFMA2 R11, -RZ, RZ, 0, 0 ;  /* 0x00000000ff0b7431 */ /* 0x000fe200000001ff */
[----:B------:R-:W-:Y:S01]  /*0180*/  MOV R10, 0xff7fffff ;  /* 0xff7fffff000a7802 */ /* 0x000fe20000000f00 */
[----:B-1----:R-:W-:Y:S01]  /*0190*/  UISETP.GE.U32.AND UP0, UPT, UR6, 0x4, UPT ;  /* 0x000000040600788c */ /* 0x002fe2000bf06070 */
[C---:B0-----:R-:W-:Y:S01]  /*01a0*/  IMAD.WIDE R4, R0.reuse, 0x4, R4 ;  /* 0x0000000400047825 */ /* 0x041fe200078e0204 */
[----:B------:R-:W-:-:S04]  /*01b0*/  IADD3 R0, PT, PT, R0, UR5, RZ ;  /* 0x0000000500007c10 */ /* 0x000fc8000fffe0ff */
[----:B------:R-:W-:-:S03]  /*01c0*/  ISETP.GE.AND P0, PT, R0, UR4, PT ;  /* 0x0000000400007c0c */ /* 0x000fc6000bf06270 */
[----:B------:R-:W-:Y:S10]  /*01d0*/  BRA.U !UP0, `(.L_x_0) ;  /* 0x0000000508f87547 */ /* 0x000ff4000b800000 */
[----:B------:R-:W2:Y:S04]  /*01e0*/  LDG.E R8, desc[UR10][R4.64] ;  /* 0x0000000a04087981 */ /* 0x000ea8000c1e1900 */
[----:B------:R-:W3:Y:S04]  /*01f0*/  LDG.E R12, desc[UR10][R2.64+-0x14] ;  /* 0xffffec0a020c7981 */ /* 0x000ee8000c1e1900 */
[----:B------:R-:W4:Y:S04]  /*0200*/  LDG.E R11, desc[UR10][R2.64+-0x18] ;  /* 0xffffe80a020b7981 */ /* 0x000f28000c1e1900 */
[----:B------:R-:W5:Y:S01]  /*0210*/  LDG.E R14, desc[UR10][R2.64+-0x10] ;  /* 0xfffff00a020e7981 */ /* 0x000f62000c1e1900 */
[----:B--2---:R-:W-:-:S02]  /*0220*/  PRMT R7, R8, 0x7771, RZ ;  /* 0x0000777108077816 */ /* 0x004fc400000000ff */
[C---:B------:R-:W-:Y:S02]  /*0230*/  PRMT R9, R8.reuse, 0x7770, RZ ;  /* 0x0000777008097816 */ /* 0x040fe400000000ff */
[----:B------:R-:W-:Y:S02]  /*0240*/  I2FP.F32.U32 R7, R7 ;  /* 0x0000000700077245 */ /* 0x000fe40000201000 */
[----:B------:R-:W-:Y:S02]  /*0250*/  PRMT R10, R8, 0x7772, RZ ;  /* 0x00007772080a7816 */ /* 0x000fe400000000ff */
[----:B------:R-:W-:Y:S01]  /*0260*/  I2FP.F32.U32 R8, R9 ;  /* 0x0000000900087245 */ /* 0x000fe20000201000 */
[----:B---3--:R-:W-:Y:S01]  /*0270*/  FADD R12, R7, -R12 ;  /* 0x8000000c070c7221 */ /* 0x008fe20000000000 */
[----:B------:R-:W-:-:S03]  /*0280*/  I2FP.F32.U32 R9, R10 ;  /* 0x0000000a00097245 */ /* 0x000fc60000201000 */
[----:B----4-:R-:W-:Y:S01]  /*0290*/  FADD R11, R8, -R11 ;  /* 0x8000000b080b7221 */ /* 0x010fe20000000000 */
[----:B------:R-:W-:Y:S01]  /*02a0*/  FMUL R12, R12, R12 ;  /* 0x0000000c0c0c7220 */ /* 0x000fe20000400000 */
[----:B-----5:R-:W-:-:S03]  /*02b0*/  FADD R14, R9, -R14 ;  /* 0x8000000e090e7221 */ /* 0x020fc60000000000 */
[----:B------:R-:W-:-:S04]  /*02c0*/  FFMA R11, R11, -R11, -R12 ;  /* 0x8000000b0b0b7223 */ /* 0x000fc8000000080c */
[----:B------:R-:W-:-:S05]  /*02d0*/  FFMA R14, -R14, R14, R11 ;  /* 0x0000000e0e0e7223 */ /* 0x000fca000000010b */
[----:B------:R-:W-:-:S13]  /*02e0*/  FSETP.GT.AND P1, PT, R14, -3.40282346638528859812e+38, PT ;  /* 0xff7fffff0e00780b */ /* 0x000fda0003f24000 */
[----:B------:R-:W-:Y:S04]  /*02f0*/  @P1 STG.E.U8 desc[UR10][R4.64+0x3], RZ ;  /* 0x000003ff04001986 */ /* 0x000fe8000c10110a */
[----:B------:R-:W2:Y:S04]  /*0300*/  LDG.E R10, desc[UR10][R2.64+-0x8] ;  /* 0xfffff80a020a7981 */ /* 0x000ea8000c1e1900 */
[----:B------:R-:W3:Y:S04]  /*0310*/  LDG.E R11, desc[UR10][R2.64+-0xc] ;  /* 0xfffff40a020b7981 */ /* 0x000ee8000c1e1900 */
[----:B------:R-:W4:Y:S01]  /*0320*/  LDG.E R12, desc[UR10][R2.64+-0x4] ;  /* 0xfffffc0a020c7981 */ /* 0x000f22000c1e1900 */
[----:B------:R-:W-:Y:S01]  /*0330*/  MOV R13, 0x1 ;  /* 0x00000001000d7802 */ /* 0x000fe20000000f00 */
[----:B--2---:R-:W-:Y:S01]  /*0340*/  FADD R10, R7, -R10 ;  /* 0x8000000a070a7221 */ /* 0x004fe20000000000 */
[----:B---3--:R-:W-:-:S03]  /*0350*/  FADD R11, R8, -R11 ;  /* 0x8000000b080b7221 */ /* 0x008fc60000000000 */
[----:B------:R-:W-:Y:S01]  /*0360*/  FMUL R10, R10, R10 ;  /* 0x0000000a0a0a7220 */ /* 0x000fe20000400000 */
[----:B----4-:R-:W-:-:S03]  /*0370*/  FADD R12, R9, -R12 ;  /* 0x8000000c090c7221 */ /* 0x010fc60000000000 */
[----:B------:R-:W-:Y:S01]  /*0380*/  FFMA R11, R11, -R11, -R10 ;  /* 0x8000000b0b0b7223 */ /* 0x000fe2000000080a */
[----:B------:R-:W-:Y:S02]  /*0390*/  MOV R10, 0xff7fffff ;  /* 0xff7fffff000a7802 */ /* 0x000fe40000000f00 */
[----:B------:R-:W-:Y:S01]  /*03a0*/  @P1 MOV R10, R14 ;  /* 0x0000000e000a1202 */ /* 0x000fe20000000f00 */
[----:B------:R-:W-:-:S05]  /*03b0*/  FFMA R17, -R12, R12, R11 ;  /* 0x0000000c0c117223 */ /* 0x000fca000000010b */
[----:B------:R-:W-:-:S13]  /*03c0*/  FSETP.GT.AND P1, PT, R17, R10, PT ;  /* 0x0000000a1100720b */ /* 0x000fda0003f24000 */
[----:B------:R0:W-:Y:S04]  /*03d0*/  @P1 STG.E.U8 desc[UR10][R4.64+0x3], R13 ;  /* 0x0000030d04001986 */ /* 0x0001e8000c10110a */
[----:B------:R-:W2:Y:S04]  /*03e0*/  LDG.E R12, desc[UR10][R2.64+0x4] ;  /* 0x0000040a020c7981 */ /* 0x000ea8000c1e1900 */
[----:B------:R-:W3:Y:S04]  /*03f0*/  LDG.E R11, desc[UR10][R2.64] ;  /* 0x0000000a020b7981 */ /* 0x000ee8000c1e1900 */
[----:B------:R-:W4:Y:S01]  /*0400*/  LDG.E R14, desc[UR10][R2.64+0x8] ;  /* 0x0000080a020e7981 */ /* 0x000f22000c1e1900 */
[----:B------:R-:W-:-:S02]  /*0410*/  @P1 MOV R10, R17 ;  /* 0x00000011000a1202 */ /* 0x000fc40000000f00 */
[----:B0-----:R-:W-:Y:S01]  /*0420*/  MOV R13, 0x2 ;  /* 0x00000002000d7802 */ /* 0x001fe20000000f00 */
[----:B--2---:R-:W-:Y:S01]  /*0430*/  FADD R12, R7, -R12 ;  /* 0x8000000c070c7221 */ /* 0x004fe20000000000 */
[----:B---3--:R-:W-:-:S03]  /*0440*/  FADD R11, R8, -R11 ;  /* 0x8000000b080b7221 */ /* 0x008fc60000000000 */
[----:B------:R-:W-:Y:S01]  /*0450*/  FMUL R12, R12, R12 ;  /* 0x0000000c0c0c7220 */ /* 0x000fe20000400000 */
[----:B----4-:R-:W-:-:S03]  /*0460*/  FADD R14, R9, -R14 ;  /* 0x8000000e090e7221 */ /* 0x010fc60000000000 */
[----:B------:R-:W-:-:S04]  /*0470*/  FFMA R11, R11, -R11, -R12 ;  /* 0x8000000b0b0b7223 */ /* 0x000fc8000000080c */
[----:B------:R-:W-:-:S05]  /*0480*/  FFMA R19, -R14, R14, R11 ;  /* 0x0000000e0e137223 */ /* 0x000fca000000010b */
[----:B------:R-:W-:-:S13]  /*0490*/  FSETP.GT.AND P1, PT, R19, R10, PT ;  /* 0x0000000a1300720b */ /* 0x000fda0003f24000 */
[----:B------:R0:W-:Y:S04]  /*04a0*/  @P1 STG.E.U8 desc[UR10][R4.64+0x3], R13 ;  /* 0x0000030d04001986 */ /* 0x0001e8000c10110a */
[----:B------:R-:W2:Y:S04]  /*04b0*/  LDG.E R12, desc[UR10][R2.64+0x10] ;  /* 0x0000100a020c7981 */ /* 0x000ea8000c1e1900 */
[----:B------:R-:W3:Y:S04]  /*04c0*/  LDG.E R11, desc[UR10][R2.64+0xc] ;  /* 0x00000c0a020b7981 */ /* 0x000ee8000c1e1900 */
[----:B------:R-:W4:Y:S01]  /*04d0*/  LDG.E R14, desc[UR10][R2.64+0x14] ;  /* 0x0000140a020e7981 */ /* 0x000f22000c1e1900 */
[----:B------:R-:W-:Y:S01]  /*04e0*/  @P1 MOV R10, R19 ;  /* 0x00000013000a1202 */ /* 0x000fe20000000f00 */
[----:B------:R-:W-:-:S04]  /*04f0*/  UIADD3 UR6, UP0, UPT, UR7, 0x30, URZ ;  /* 0x0000003007067890 */ /* 0x000fc8000ff1e0ff */
[----:B------:R-:W-:Y:S01]  /*0500*/  UIADD3.X UR9, UPT, UPT, URZ, UR8, URZ, UP0, !UPT ;  /* 0x00000008ff097290 */ /* 0x000fe200087fe4ff */
[----:B--2---:R-:W-:Y:S01]  /*0510*/  FADD R12, R7, -R12 ;  /* 0x8000000c070c7221 */ /* 0x004fe20000000000 */
[----:B---3--:R-:W-:-:S03]  /*0520*/  FADD R11, R8, -R11 ;  /* 0x8000000b080b7221 */ /* 0x008fc60000000000 */
[----:B------:R-:W-:Y:S01]  /*0530*/  FMUL R12, R12, R12 ;  /* 0x0000000c0c0c7220 */ /* 0x000fe20000400000 */
[----:B----4-:R-:W-:-:S03]  /*0540*/  FADD R14, R9, -R14 ;  /* 0x8000000e090e7221 */ /* 0x010fc60000000000 */
[----:B------:R-:W-:Y:S01]  /*0550*/  FFMA R11, R11, -R11, -R12 ;  /* 0x8000000b0b0b7223 */ /* 0x000fe2000000080c */
[----:B------:R-:W-:-:S03]  /*0560*/  MOV R12, 0x3 ;  /* 0x00000003000c7802 */ /* 0x000fc60000000f00 */
[----:B------:R-:W-:Y:S01]  /*0570*/  FFMA R11, -R14, R14, R11 ;  /* 0x0000000e0e0b7223 */ /* 0x000fe2000000010b */
[----:B------:R-:W-:-:S04]  /*0580*/  IADD3 R14, PT, PT, -R6, 0x4, RZ ;  /* 0x00000004060e7810 */ /* 0x000fc80007ffe1ff */
[----:B------:R-:W-:Y:S02]  /*0590*/  FSETP.GT.AND P1, PT, R11, R10, PT ;  /* 0x0000000a0b00720b */ /* 0x000fe40003f24000 */
[----:B------:R-:W-:-:S11]  /*05a0*/  ISETP.NE.AND P2, PT, R14, RZ, PT ;  /* 0x000000ff0e00720c */ /* 0x000fd60003f45270 */
[----:B------:R0:W-:Y:S01]  /*05b0*/  @P1 STG.E.U8 desc[UR10][R4.64+0x3], R12 ;  /* 0x0000030c04001986 */ /* 0x0001e2000c10110a */
[----:B------:R-:W-:Y:S02]  /*05c0*/  @P1 MOV R10, R11 ;  /* 0x0000000b000a1202 */ /* 0x000fe40000000f00 */
[----:B------:R-:W-:Y:S01]  /*05d0*/  MOV R11, R6 ;  /* 0x00000006000b7202 */ /* 0x000fe20000000f00 */
[----:B------:R-:W-:Y:S06]  /*05e0*/  @!P2 BRA `(.L_x_0) ;  /* 0x0000000000f4a947 */ /* 0x000fec0003800000 */
[----:B------:R-:W-:Y:S02]  /*05f0*/  MOV R11, 0x4 ;  /* 0x00000004000b7802 */ /* 0x000fe40000000f00 */
[----:B0-----:R-:W-:Y:S02]  /*0600*/  MOV R12, UR6 ;  /* 0x00000006000c7c02 */ /* 0x001fe40008000f00 */
[----:B------:R-:W-:-:S07]  /*0610*/  MOV R13, UR9 ;  /* 0x00000009000d7c02 */ /* 0x000fce0008000f00 */
.L_x_1:
[----:B------:R-:W2:Y:S04]  /*0620*/  LDG.E R16, desc[UR10][R12.64+-0x14] ;  /* 0xffffec0a0c107981 */ /* 0x000ea8000c1e1900 */
[----:B0-----:R-:W3:Y:S04]  /*0630*/  LDG.E R17, desc[UR10][R12.64+-0x18] ;  /* 0xffffe80a0c117981 */ /* 0x001ee8000c1e1900 */
[----:B------:R-:W4:Y:S01]  /*0640*/  LDG.E R18, desc[UR10][R12.64+-0x10] ;  /* 0xfffff00a0c127981 */ /* 0x000f22000c1e1900 */
[----:B--2---:R-:W-:Y:S01]  /*0650*/  FADD R16, R7, -R16 ;  /* 0x8000001007107221 */ /* 0x004fe20000000000 */
[----:B---3--:R-:W-:-:S03]  /*0660*/  FADD R17, R8, -R17 ;  /* 0x8000001108117221 */ /* 0x008fc60000000000 */
[----:B------:R-:W-:Y:S01]  /*0670*/  FMUL R16, R16, R16 ;  /* 0x0000001010107220 */ /* 0x000fe20000400000 */
[----:B----4-:R-:W-:-:S03]  /*0680*/  FADD R18, R9, -R18 ;  /* 0x8000001209127221 */ /* 0x010fc60000000000 */
[----:B------:R-:W-:-:S04]  /*0690*/  FFMA R17, R17, -R17, -R16 ;  /* 0x8000001111117223 */ /* 0x000fc80000000810 */
[----:B------:R-:W-:-:S05]  /*06a0*/  FFMA R19, -R18, R18, R17 ;  /* 0x0000001212137223 */ /* 0x000fca0000000111 */
[----:B------:R-:W-:-:S13]  /*06b0*/  FSETP.GT.AND P1, PT, R19, R10, PT ;  /* 0x0000000a1300720b */ /* 0x000fda0003f24000 */
[----:B------:R-:W-:Y:S04]  /*06c0*/  @P1 STG.E.U8 desc[UR10][R4.64+0x3], R11 ;  /* 0x0000030b04001986 */ /* 0x000fe8000c10110a */
[----:B------:R-:W2:Y:S04]  /*06d0*/  LDG.E R16, desc[UR10][R12.64+-0x8] ;  /* 0xfffff80a0c107981 */ /* 0x000ea8000c1e1900 */
[----:B------:R-:W3:Y:S04]  /*06e0*/  LDG.E R17, desc[UR10][R12.64+-0xc] ;  /* 0xfffff40a0c117981 */ /* 0x000ee8000c1e1900 */
[----:B------:R-:W4:Y:S01]  /*06f0*/  LDG.E R18, desc[UR10][R12.64+-0x4] ;  /* 0xfffffc0a0c127981 */ /* 0x000f22000c1e1900 */
[----:B------:R-:W-:Y:S01]  /*0700*/  @P1 MOV R10, R19 ;  /* 0x00000013000a1202 */ /* 0x000fe20000000f00 */
[----:B--2---:R-:W-:Y:S01]  /*0710*/  FADD R16, R7, -R16 ;  /* 0x8000001007107221 */ /* 0x004fe20000000000 */
[----:B---3--:R-:W-:-:S03]  /*0720*/  FADD R17, R8, -R17 ;  /* 0x8000001108117221 */ /* 0x008fc60000000000 */
[----:B------:R-:W-:Y:S01]  /*0730*/  FMUL R16, R16, R16 ;  /* 0x0000001010107220 */ /* 0x000fe20000400000 */
[----:B----4-:R-:W-:-:S03]  /*0740*/  FADD R18, R9, -R18 ;  /* 0x8000001209127221 */ /* 0x010fc60000000000 */
[----:B------:R-:W-:-:S04]  /*0750*/  FFMA R17, R17, -R17, -R16 ;  /* 0x8000001111117223 */ /* 0x000fc80000000810 */
[----:B------:R-:W-:-:S05]  /*0760*/  FFMA R21, -R18, R18, R17 ;  /* 0x0000001212157223 */ /* 0x000fca0000000111 */
[----:B------:R-:W-:-:S13]  /*0770*/  FSETP.GT.AND P1, PT, R21, R10, PT ;  /* 0x0000000a1500720b */ /* 0x000fda0003f24000 */
[----:B------:R-:W-:-:S05]  /*0780*/  @P1 IADD3 R19, PT, PT, R11, 0x1, RZ ;  /* 0x000000010b131810 */ /* 0x000fca0007ffe0ff */
[----:B------:R0:W-:Y:S04]  /*0790*/  @P1 STG.E.U8 desc[UR10][R4.64+0x3], R19 ;  /* 0x0000031304001986 */ /* 0x0001e8000c10110a */
        /* <DEDUP_REMOVED lines=11> */
[----:B0-----:R-:W-:-:S05]  /*0850*/  @P1 IADD3 R19, PT, PT, R11, 0x2, RZ ;  /* 0x000000020b131810 */ /* 0x001fca0007ffe0ff */
[----:B------:R0:W-:Y:S04]  /*0860*/  @P1 STG.E.U8 desc[UR10][R4.64+0x3], R19 ;  /* 0x0000031304001986 */ /* 0x0001e8000c10110a */
[----:B------:R-:W2:Y:S04]  /*0870*/  LDG.E R16, desc[UR10][R12.64+0x10] ;  /* 0x0000100a0c107981 */ /* 0x000ea8000c1e1900 */
[----:B------:R-:W3:Y:S04]  /*0880*/  LDG.E R17, desc[UR10][R12.64+0xc] ;  /* 0x00000c0a0c117981 */ /* 0x000ee8000c1e1900 */
[----:B------:R1:W4:Y:S01]  /*0890*/  LDG.E R18, desc[UR10][R12.64+0x14] ;  /* 0x0000140a0c127981 */ /* 0x000322000c1e1900 */
[----:B------:R-:W-:-:S02]  /*08a0*/  @P1 MOV R10, R23 ;  /* 0x00000017000a1202 */ /* 0x000fc40000000f00 */
[----:B------:R-:W-:-:S04]  /*08b0*/  IADD3 R14, PT, PT, R14, 0x4, RZ ;  /* 0x000000040e0e7810 */ /* 0x000fc80007ffe0ff */
[----:B------:R-:W-:Y:S02]  /*08c0*/  ISETP.NE.AND P3, PT, R14, RZ, PT ;  /* 0x000000ff0e00720c */ /* 0x000fe40003f65270 */
[----:B-1----:R-:W-:-:S04]  /*08d0*/  IADD3 R12, P2, PT, R12, 0x30, RZ ;  /* 0x000000300c0c7810 */ /* 0x002fc80007f5e0ff */
[----:B------:R-:W-:Y:S01]  /*08e0*/  IADD3.X R13, PT, PT, RZ, R13, RZ, P2, !PT ;  /* 0x0000000dff0d7210 */ /* 0x000fe200017fe4ff */
[----:B--2---:R-:W-:Y:S01]  /*08f0*/  FADD R16, R7, -R16 ;  /* 0x8000001007107221 */ /* 0x004fe20000000000 */
[----:B---3--:R-:W-:-:S03]  /*0900*/  FADD R17, R8, -R17 ;  /* 0x8000001108117221 */ /* 0x008fc60000000000 */
[----:B------:R-:W-:Y:S01]  /*0910*/  FMUL R16, R16, R16 ;  /* 0x0000001010107220 */ /* 0x000fe20000400000 */
[----:B----4-:R-:W-:-:S03]  /*0920*/  FADD R18, R9, -R18 ;  /* 0x8000001209127221 */ /* 0x010fc60000000000 */
[----:B------:R-:W-:-:S04]  /*0930*/  FFMA R17, R17, -R17, -R16 ;  /* 0x8000001111117223 */ /* 0x000fc80000000810 */
[----:B------:R-:W-:-:S05]  /*0940*/  FFMA R21, -R18, R18, R17 ;  /* 0x0000001212157223 */ /* 0x000fca0000000111 */
[----:B------:R-:W-:-:S13]  /*0950*/  FSETP.GT.AND P1, PT, R21, R10, PT ;  /* 0x0000000a1500720b */ /* 0x000fda0003f24000 */
[C---:B------:R-:W-:Y:S02]  /*0960*/  @P1 IADD3 R17, PT, PT, R11.reuse, 0x3, RZ ;  /* 0x000000030b111810 */ /* 0x040fe40007ffe0ff */
[----:B------:R-:W-:Y:S02]  /*0970*/  @P1 MOV R10, R21 ;  /* 0x00000015000a1202 */ /* 0x000fe40000000f00 */
[----:B------:R-:W-:Y:S01]  /*0980*/  IADD3 R11, PT, PT, R11, 0x4, RZ ;  /* 0x000000040b0b7810 */ /* 0x000fe20007ffe0ff */
[----:B------:R0:W-:Y:S01]  /*0990*/  @P1 STG.E.U8 desc[UR10][R4.64+0x3], R17 ;  /* 0x0000031104001986 */ /* 0x0001e2000c10110a */
[----:B------:R-:W-:Y:S05]  /*09a0*/  @P3 BRA `(.L_x_1) ;  /* 0xfffffffc001c3947 */ /* 0x000fea000383ffff */
[----:B------:R-:W-:-:S07]  /*09b0*/  MOV R11, R6 ;  /* 0x00000006000b7202 */ /* 0x000fce0000000f00 */
.L_x_0:
[----:B------:R-:W-:-:S13]  /*09c0*/  ISETP.NE.AND P1, PT, R15, RZ, PT ;  /* 0x000000ff0f00720c */ /* 0x000fda0003f25270 */
[----:B------:R-:W-:Y:S05]  /*09d0*/  @!P1 BRA `(.L_x_2) ;  /* 0x0000000000f09947 */ /* 0x000fea0003800000 */
[----:B------:R-:W1:Y:S01]  /*09e0*/  LDCU UR6, c[0x0][0x398] ;  /* 0x00007300ff0677ac */ /* 0x000e620008000800 */
[----:B------:R-:W-:Y:S01]  /*09f0*/  ISETP.NE.AND P1, PT, R15, 0x1, PT ;  /* 0x000000010f00780c */ /* 0x000fe20003f25270 */
[----:B-1----:R-:W-:-:S12]  /*0a00*/  ULOP3.LUT UP0, URZ, UR6, 0x1, URZ, 0xc0, !UPT ;  /* 0x0000000106ff7892 */ /* 0x002fd8000f80c0ff */
[----:B------:R-:W-:Y:S05]  /*0a10*/  @!P1 BRA `(.L_x_3) ;  /* 0x00000000008c9947 */ /* 0x000fea0003800000 */
[----:B------:R-:W1:Y:S01]  /*0a20*/  LDC.64 R8, c[0x0][0x388] ;  /* 0x0000e200ff087b82 */ /* 0x000e620000000a00 */
[----:B------:R-:W2:Y:S01]  /*0a30*/  LDG.E R7, desc[UR10][R4.64] ;  /* 0x0000000a04077981 */ /* 0x000ea2000c1e1900 */
[----:B-1----:R-:W-:-:S05]  /*0a40*/  IMAD.WIDE.U32 R8, R11, 0xc, R8 ;  /* 0x0000000c0b087825 */ /* 0x002fca00078e0008 */
[----:B------:R-:W3:Y:S04]  /*0a50*/  LDG.E R16, desc[UR10][R8.64+0x4] ;  /* 0x0000040a08107981 */ /* 0x000ee8000c1e1900 */
[----:B------:R-:W4:Y:S04]  /*0a60*/  LDG.E R14, desc[UR10][R8.64] ;  /* 0x0000000a080e7981 */ /* 0x000f28000c1e1900 */
[----:B0-----:R-:W5:Y:S01]  /*0a70*/  LDG.E R17, desc[UR10][R8.64+0x8] ;  /* 0x0000080a08117981 */ /* 0x001f62000c1e1900 */
[C---:B--2---:R-:W-:Y:S02]  /*0a80*/  PRMT R13, R7.reuse, 0x7771, RZ ;  /* 0x00007771070d7816 */ /* 0x044fe400000000ff */
[----:B------:R-:W-:-:S02]  /*0a90*/  PRMT R12, R7, 0x7770, RZ ;  /* 0x00007770070c7816 */ /* 0x000fc400000000ff */
[----:B------:R-:W-:Y:S02]  /*0aa0*/  I2FP.F32.U32 R19, R13 ;  /* 0x0000000d00137245 */ /* 0x000fe40000201000 */
[----:B------:R-:W-:Y:S02]  /*0ab0*/  PRMT R7, R7, 0x7772, RZ ;  /* 0x0000777207077816 */ /* 0x000fe400000000ff */
[----:B------:R-:W-:Y:S02]  /*0ac0*/  I2FP.F32.U32 R18, R12 ;  /* 0x0000000c00127245 */ /* 0x000fe40000201000 */
[----:B------:R-:W-:Y:S01]  /*0ad0*/  I2FP.F32.U32 R20, R7 ;  /* 0x0000000700147245 */ /* 0x000fe20000201000 */
[----:B---3--:R-:W-:Y:S02]  /*0ae0*/  FADD R16, R19, -R16 ;  /* 0x8000001013107221 */ /* 0x008fe40000000000 */
[----:B----4-:R-:W-:Y:S02]  /*0af0*/  FADD R14, R18, -R14 ;  /* 0x8000000e120e7221 */ /* 0x010fe40000000000 */
[----:B------:R-:W-:Y:S01]  /*0b00*/  FMUL R7, R16, R16 ;  /* 0x0000001010077220 */ /* 0x000fe20000400000 */
[----:B-----5:R-:W-:-:S03]  /*0b10*/  FADD R17, R20, -R17 ;  /* 0x8000001114117221 */ /* 0x020fc60000000000 */
        /* <DEDUP_REMOVED lines=17> */
[----:B0-----:R-:W-:Y:S01]  /*0c30*/  IADD3 R11, PT, PT, R11, 0x2, RZ ;  /* 0x000000020b0b7810 */ /* 0x001fe20007ffe0ff */
[----:B------:R1:W-:Y:S06]  /*0c40*/  @P1 STG.E.U8 desc[UR10][R4.64+0x3], R7 ;  /* 0x0000030704001986 */ /* 0x0003ec000c10110a */
.L_x_3:
[----:B------:R-:W-:Y:S05]  /*0c50*/  BRA.U !UP0, `(.L_x_2) ;  /* 0x0000000108507547 */ /* 0x000fea000b800000 */
[----:B------:R-:W2:Y:S01]  /*0c60*/  LDC.64 R8, c[0x0][0x388] ;  /* 0x0000e200ff087b82 */ /* 0x000ea20000000a00 */
[----:B-1----:R-:W3:Y:S01]  /*0c70*/  LDG.E R7, desc[UR10][R4.64] ;  /* 0x0000000a04077981 */ /* 0x002ee2000c1e1900 */
[----:B--2---:R-:W-:-:S05]  /*0c80*/  IMAD.WIDE.U32 R8, R11, 0xc, R8 ;  /* 0x0000000c0b087825 */ /* 0x004fca00078e0008 */
[----:B------:R-:W2:Y:S04]  /*0c90*/  LDG.E R14, desc[UR10][R8.64+0x4] ;  /* 0x0000040a080e7981 */ /* 0x000ea8000c1e1900 */
[----:B0-----:R-:W4:Y:S04]  /*0ca0*/  LDG.E R17, desc[UR10][R8.64] ;  /* 0x0000000a08117981 */ /* 0x001f28000c1e1900 */
[----:B------:R-:W5:Y:S01]  /*0cb0*/  LDG.E R16, desc[UR10][R8.64+0x8] ;  /* 0x0000080a08107981 */ /* 0x000f62000c1e1900 */
[C---:B---3--:R-:W-:Y:S02]  /*0cc0*/  PRMT R13, R7.reuse, 0x7771, RZ ;  /* 0x00007771070d7816 */ /* 0x048fe400000000ff */
[----:B------:R-:W-:-:S02]  /*0cd0*/  PRMT R12, R7, 0x7770, RZ ;  /* 0x00007770070c7816 */ /* 0x000fc400000000ff */
[----:B------:R-:W-:Y:S02]  /*0ce0*/  I2FP.F32.U32 R13, R13 ;  /* 0x0000000d000d7245 */ /* 0x000fe40000201000 */
[----:B------:R-:W-:Y:S02]  /*0cf0*/  PRMT R7, R7, 0x7772, RZ ;  /* 0x0000777207077816 */ /* 0x000fe400000000ff */
[----:B------:R-:W-:Y:S02]  /*0d00*/  I2FP.F32.U32 R12, R12 ;  /* 0x0000000c000c7245 */ /* 0x000fe40000201000 */
[----:B------:R-:W-:Y:S01]  /*0d10*/  I2FP.F32.U32 R7, R7 ;  /* 0x0000000700077245 */ /* 0x000fe20000201000 */
[----:B--2---:R-:W-:Y:S02]  /*0d20*/  FADD R13, R13, -R14 ;  /* 0x8000000e0d0d7221 */ /* 0x004fe40000000000 */
[----:B----4-:R-:W-:Y:S02]  /*0d30*/  FADD R12, R12, -R17 ;  /* 0x800000110c0c7221 */ /* 0x010fe40000000000 */
[----:B------:R-:W-:Y:S01]  /*0d40*/  FMUL R13, R13, R13 ;  /* 0x0000000d0d0d7220 */ /* 0x000fe20000400000 */
[----:B-----5:R-:W-:-:S03]  /*0d50*/  FADD R7, R7, -R16 ;  /* 0x8000001007077221 */ /* 0x020fc60000000000 */
[----:B------:R-:W-:-:S04]  /*0d60*/  FFMA R12, R12, -R12, -R13 ;  /* 0x8000000c0c0c7223 */ /* 0x000fc8000000080d */
[----:B------:R-:W-:-:S05]  /*0d70*/  FFMA R7, -R7, R7, R12 ;  /* 0x0000000707077223 */ /* 0x000fca000000010c */
[----:B------:R-:W-:-:S13]  /*0d80*/  FSETP.GT.AND P1, PT, R7, R10, PT ;  /* 0x0000000a0700720b */ /* 0x000fda0003f24000 */
[----:B------:R2:W-:Y:S02]  /*0d90*/  @P1 STG.E.U8 desc[UR10][R4.64+0x3], R11 ;  /* 0x0000030b04001986 */ /* 0x0005e4000c10110a */
.L_x_2:
[----:B------:R-:W-:Y:S05]  /*0da0*/  @!P0 BRA `(.L_x_4) ;  /* 0xfffffff000e88947 */ /* 0x000fea000383ffff */
[----:B------:R-:W-:Y:S05]  /*0db0*/  EXIT ;  /* 0x000000000000794d */ /* 0x000fea0003800000 */
.L_x_5:
[----:B------:R-:W-:-:S00]  /*0dc0*/  BRA `(.L_x_5) ;  /* 0xfffffffc00fc7947 */ /* 0x000fc0000383ffff */
[----:B------:R-:W-:-:S00]  /*0dd0*/  NOP ;  /* 0x0000000000007918 */ /* 0x000fc00000000000 */
        /* <DEDUP_REMOVED lines=10> */
.L_x_6:


//--------------------- .nv.shared.reserved.0     --------------------------
	.section	.nv.shared.reserved.0,"aw",@nobits
	.weak		__nv_reservedSMEM_offset_0_alias
	.size		__nv_reservedSMEM_offset_0_alias, 0, 64
	.other		__nv_reservedSMEM_offset_0_alias,@"STO_CUDA_RESERVED_SHARED STV_DEFAULT"
__nv_reservedSMEM_offset_0_alias:
	.zero		0
	.zero		64


//--------------------- .nv.constant0._Z6kernelP6uchar4P6float3iii --------------------------
	.section	.nv.constant0._Z6kernelP6uchar4P6float3iii,"a",@progbits
	.sectionflags	@""
	.align	4
.nv.constant0._Z6kernelP6uchar4P6float3iii:
	.zero		924


//--------------------- SYMBOLS --------------------------

	.type		.nv.reservedSmem.offset0,@object
	.size		.nv.reservedSmem.offset0,0x4
